//
// Generated by NVIDIA NVVM Compiler
//
// Compiler Build ID: CL-36424714
// Cuda compilation tools, release 13.0, V13.0.88
// Based on NVVM 20.0.0
//

.version 9.0
.target sm_100
.address_size 64

	// .globl	_Z6matMulPiS_S_
// _ZZ6matMulPiS_S_E2MD has been demoted
// _ZZ6matMulPiS_S_E2ND has been demoted

.visible .entry _Z6matMulPiS_S_(
	.param .u64 .ptr .align 1 _Z6matMulPiS_S__param_0,
	.param .u64 .ptr .align 1 _Z6matMulPiS_S__param_1,
	.param .u64 .ptr .align 1 _Z6matMulPiS_S__param_2
)
{
	.reg .b32 	%r<34>;
	.reg .b64 	%rd<13>;
	// demoted variable
	.shared .align 4 .b8 _ZZ6matMulPiS_S_E2MD[16];
	// demoted variable
	.shared .align 4 .b8 _ZZ6matMulPiS_S_E2ND[16];
	ld.param.u64 	%rd1, [_Z6matMulPiS_S__param_0];
	ld.param.u64 	%rd2, [_Z6matMulPiS_S__param_1];
	ld.param.u64 	%rd3, [_Z6matMulPiS_S__param_2];
	mov.u32 	%r1, %ctaid.x;
	mov.u32 	%r2, %ctaid.y;
	mov.u32 	%r3, %tid.x;
	mov.u32 	%r4, %tid.y;
	shl.b32 	%r5, %r1, 1;
	add.s32 	%r6, %r5, %r3;
	shl.b32 	%r7, %r2, 3;
	shl.b32 	%r8, %r4, 2;
	add.s32 	%r9, %r7, %r8;
	add.s32 	%r10, %r9, %r3;
	shl.b32 	%r11, %r3, 3;
	mov.u32 	%r12, _ZZ6matMulPiS_S_E2MD;
	add.s32 	%r13, %r12, %r11;
	add.s32 	%r14, %r13, %r8;
	add.s32 	%r15, %r6, %r8;
	mov.u32 	%r16, _ZZ6matMulPiS_S_E2ND;
	add.s32 	%r17, %r16, %r11;
	add.s32 	%r18, %r17, %r8;
	cvta.to.global.u64 	%rd4, %rd1;
	cvta.to.global.u64 	%rd5, %rd2;
	mul.wide.u32 	%rd6, %r10, 4;
	add.s64 	%rd7, %rd4, %rd6;
	ld.global.u32 	%r19, [%rd7];
	st.shared.u32 	[%r14], %r19;
	mul.wide.u32 	%rd8, %r15, 4;
	add.s64 	%rd9, %rd5, %rd8;
	ld.global.u32 	%r20, [%rd9];
	st.shared.u32 	[%r18], %r20;
	bar.sync 	0;
	ld.global.u32 	%r21, [%rd7+8];
	st.shared.u32 	[%r14], %r21;
	ld.global.u32 	%r22, [%rd9+8];
	st.shared.u32 	[%r18], %r22;
	bar.sync 	0;
	shl.b32 	%r23, %r3, 2;
	sub.s32 	%r24, %r17, %r23;
	shl.b32 	%r25, %r4, 3;
	add.s32 	%r26, %r12, %r25;
	ld.shared.u32 	%r27, [%r26];
	ld.shared.u32 	%r28, [%r24];
	mul.lo.s32 	%r29, %r28, %r27;
	ld.shared.u32 	%r30, [%r26+4];
	ld.shared.u32 	%r31, [%r24+8];
	mad.lo.s32 	%r32, %r31, %r30, %r29;
	cvta.to.global.u64 	%rd10, %rd3;
	bar.sync 	0;
	add.s32 	%r33, %r9, %r6;
	mul.wide.u32 	%rd11, %r33, 4;
	add.s64 	%rd12, %rd10, %rd11;
	st.global.u32 	[%rd12], %r32;
	ret;

}


// ===== COMPILED SASS (sm_100) =====

	.target	sm_100

	.elftype	@"ET_EXEC"


//--------------------- .note.nv.tkinfo           --------------------------
	.section	.note.nv.tkinfo,"",@"SHT_NOTE"
	.sectionflags	@"SHF_NOTE_NV_TKINFO"
	.tkinfo
        /*0018*/ 	.word	0x00000002
        /*0030*/ 	.string	""
        /*0030*/ 	.string	"ptxas"
        /*0030*/ 	.string	"Cuda compilation tools, release 13.0, V13.0.88"
        /*0030*/ 	.string	"Build cuda_13.0.r13.0/compiler.36424714_0"
        /*0030*/ 	.string	"-arch sm_100 -m 64 "



//--------------------- .note.nv.cuinfo           --------------------------
	.section	.note.nv.cuinfo,"",@"SHT_NOTE"
	.sectionflags	@"SHF_NOTE_NV_CUINFO"
        /*0018*/ 	.short	0x0002
        /*001a*/ 	.short	0x0064
        /*001c*/ 	.short	0x0082
	.zero		2


//--------------------- .nv.info                  --------------------------
	.section	.nv.info,"",@"SHT_CUDA_INFO"
	.align	4


	//----- nvinfo : EIATTR_REGCOUNT
	.align		4
        /*0000*/ 	.byte	0x04, 0x2f
        /*0002*/ 	.short	(.L_1 - .L_0)
	.align		4
.L_0:
        /*0004*/ 	.word	index@(_Z6matMulPiS_S_)
        /*0008*/ 	.word	0x00000016


	//----- nvinfo : EIATTR_FRAME_SIZE
	.align		4
.L_1:
        /*000c*/ 	.byte	0x04, 0x11
        /*000e*/ 	.short	(.L_3 - .L_2)
	.align		4
.L_2:
        /*0010*/ 	.word	index@(_Z6matMulPiS_S_)
        /*0014*/ 	.word	0x00000000


	//----- nvinfo : EIATTR_MIN_STACK_SIZE
	.align		4
.L_3:
        /*0018*/ 	.byte	0x04, 0x12
        /*001a*/ 	.short	(.L_5 - .L_4)
	.align		4
.L_4:
        /*001c*/ 	.word	index@(_Z6matMulPiS_S_)
        /*0020*/ 	.word	0x00000000
.L_5:


//--------------------- .nv.compat                --------------------------
	.section	.nv.compat,"",@"SHT_CUDA_COMPAT_INFO"
	.align	4
        /*0000*/ 	.byte	0x02, 0x09, 0x00, 0x00, 0x02, 0x02, 0x01, 0x00, 0x02, 0x05, 0x05, 0x00, 0x03, 0x07, 0x01, 0x01
        /*0010*/ 	.byte	0x02, 0x03, 0x00, 0x00, 0x02, 0x06, 0x01, 0x00, 0x04, 0x0b, 0x08, 0x00, 0x09, 0x00, 0x00, 0x00
        /*0020*/ 	.byte	0x00, 0x00, 0x00, 0x00


//--------------------- .nv.info._Z6matMulPiS_S_  --------------------------
	.section	.nv.info._Z6matMulPiS_S_,"",@"SHT_CUDA_INFO"
	.sectionflags	@""
	.align	4


	//----- nvinfo : EIATTR_CUDA_API_VERSION
	.align		4
        /*0000*/ 	.byte	0x04, 0x37
        /*0002*/ 	.short	(.L_7 - .L_6)
.L_6:
        /*0004*/ 	.word	0x00000082


	//----- nvinfo : EIATTR_KPARAM_INFO
	.align		4
.L_7:
        /*0008*/ 	.byte	0x04, 0x17
        /*000a*/ 	.short	(.L_9 - .L_8)
.L_8:
        /*000c*/ 	.word	0x00000000
        /*0010*/ 	.short	0x0002
        /*0012*/ 	.short	0x0010
        /*0014*/ 	.byte	0x00, 0xf5, 0x21, 0x00


	//----- nvinfo : EIATTR_KPARAM_INFO
	.align		4
.L_9:
        /*0018*/ 	.byte	0x04, 0x17
        /*001a*/ 	.short	(.L_11 - .L_10)
.L_10:
        /*001c*/ 	.word	0x00000000
        /*0020*/ 	.short	0x0001
        /*0022*/ 	.short	0x0008
        /*0024*/ 	.byte	0x00, 0xf5, 0x21, 0x00


	//----- nvinfo : EIATTR_KPARAM_INFO
	.align		4
.L_11:
        /*0028*/ 	.byte	0x04, 0x17
        /*002a*/ 	.short	(.L_13 - .L_12)
.L_12:
        /*002c*/ 	.word	0x00000000
        /*0030*/ 	.short	0x0000
        /*0032*/ 	.short	0x0000
        /*0034*/ 	.byte	0x00, 0xf5, 0x21, 0x00


	//----- nvinfo : EIATTR_SPARSE_MMA_MASK
	.align		4
.L_13:
        /*0038*/ 	.byte	0x03, 0x50
        /*003a*/ 	.short	0x0000


	//----- nvinfo : EIATTR_MAXREG_COUNT
	.align		4
        /*003c*/ 	.byte	0x03, 0x1b
        /*003e*/ 	.short	0x00ff


	//----- nvinfo : EIATTR_NUM_BARRIERS
	.align		4
        /*0040*/ 	.byte	0x02, 0x4c
        /*0042*/ 	.byte	0x01
	.zero		1


	//----- nvinfo : EIATTR_MERCURY_ISA_VERSION
	.align		4
        /*0044*/ 	.byte	0x03, 0x5f
        /*0046*/ 	.short	0x0101


	//----- nvinfo : EIATTR_VRC_CTA_INIT_COUNT
	.align		4
        /*0048*/ 	.byte	0x02, 0x4a
	.zero		1
	.zero		1


	//----- nvinfo : EIATTR_EXIT_INSTR_OFFSETS
	.align		4
        /*004c*/ 	.byte	0x04, 0x1c
        /*004e*/ 	.short	(.L_15 - .L_14)


	//   ....[0]....
.L_14:
        /*0050*/ 	.word	0x000002e0


	//----- nvinfo : EIATTR_CBANK_PARAM_SIZE
	.align		4
.L_15:
        /*0054*/ 	.byte	0x03, 0x19
        /*0056*/ 	.short	0x0018


	//----- nvinfo : EIATTR_PARAM_CBANK
	.align		4
        /*0058*/ 	.byte	0x04, 0x0a
        /*005a*/ 	.short	(.L_17 - .L_16)
	.align		4
.L_16:
        /*005c*/ 	.word	index@(.nv.constant0._Z6matMulPiS_S_)
        /*0060*/ 	.short	0x0380
        /*0062*/ 	.short	0x0018


	//----- nvinfo : EIATTR_SW_WAR
	.align		4
.L_17:
        /*0064*/ 	.byte	0x04, 0x36
        /*0066*/ 	.short	(.L_19 - .L_18)
.L_18:
        /*0068*/ 	.word	0x00000008
.L_19:


//--------------------- .nv.callgraph             --------------------------
	.section	.nv.callgraph,"",@"SHT_CUDA_CALLGRAPH"
	.align	4
	.sectionentsize	8
	.align		4
        /*0000*/ 	.word	0x00000000
	.align		4
        /*0004*/ 	.word	0xffffffff
	.align		4
        /*0008*/ 	.word	0x00000000
	.align		4
        /*000c*/ 	.word	0xfffffffe
	.align		4
        /*0010*/ 	.word	0x00000000
	.align		4
        /*0014*/ 	.word	0xfffffffd
	.align		4
        /*0018*/ 	.word	0x00000000
	.align		4
        /*001c*/ 	.word	0xfffffffc


//--------------------- .text._Z6matMulPiS_S_     --------------------------
	.section	.text._Z6matMulPiS_S_,"ax",@progbits
	.align	128
        .global         _Z6matMulPiS_S_
        .type           _Z6matMulPiS_S_,@function
        .size           _Z6matMulPiS_S_,(.L_x_1 - _Z6matMulPiS_S_)
        .other          _Z6matMulPiS_S_,@"STO_CUDA_ENTRY STV_DEFAULT"
_Z6matMulPiS_S_:
.text._Z6matMulPiS_S_:
[----:B------:R-:W-:Y:S01]  /*0000*/  LDC R1, c[0x0][0x37c] ;  /* 0x0000df00ff017b82 */ /* 0x000fe20000000800 */
[----:B------:R-:W0:Y:S07]  /*0010*/  S2R R14, SR_TID.Y ;  /* 0x00000000000e7919 */ /* 0x000e2e0000002200 */
[----:B------:R-:W1:Y:S01]  /*0020*/  LDC.64 R4, c[0x0][0x380] ;  /* 0x0000e000ff047b82 */ /* 0x000e620000000a00 */
[----:B------:R-:W2:Y:S01]  /*0030*/  LDCU.64 UR8, c[0x0][0x358] ;  /* 0x00006b00ff0877ac */ /* 0x000ea20008000a00 */
[----:B------:R-:W3:Y:S01]  /*0040*/  S2R R9, SR_CTAID.Y ;  /* 0x0000000000097919 */ /* 0x000ee20000002600 */
[----:B------:R-:W4:Y:S05]  /*0050*/  S2R R8, SR_TID.X ;  /* 0x0000000000087919 */ /* 0x000f2a0000002100 */
[----:B------:R-:W5:Y:S01]  /*0060*/  LDC.64 R6, c[0x0][0x388] ;  /* 0x0000e200ff067b82 */ /* 0x000f620000000a00 */
[----:B------:R-:W2:Y:S01]  /*0070*/  S2R R3, SR_CTAID.X ;  /* 0x0000000000037919 */ /* 0x000ea20000002500 */
[----:B0-----:R-:W-:-:S04]  /*0080*/  SHF.L.U32 R2, R14, 0x2, RZ ;  /* 0x000000020e027819 */ /* 0x001fc800000006ff */
[----:B---3--:R-:W-:-:S05]  /*0090*/  LEA R0, R9, R2, 0x3 ;  /* 0x0000000209007211 */ /* 0x008fca00078e18ff */
[----:B----4-:R-:W-:Y:S01]  /*00a0*/  IMAD.IADD R9, R0, 0x1, R8 ;  /* 0x0000000100097824 */ /* 0x010fe200078e0208 */
[----:B--2---:R-:W-:-:S03]  /*00b0*/  LEA R3, R3, R8, 0x1 ;  /* 0x0000000803037211 */ /* 0x004fc600078e08ff */
[----:B-1----:R-:W-:Y:S01]  /*00c0*/  IMAD.WIDE.U32 R4, R9, 0x4, R4 ;  /* 0x0000000409047825 */ /* 0x002fe200078e0004 */
[----:B------:R-:W-:-:S04]  /*00d0*/  IADD3 R11, PT, PT, R3, R2, RZ ;  /* 0x00000002030b7210 */ /* 0x000fc80007ffe0ff */
[----:B------:R-:W2:Y:S01]  /*00e0*/  LDG.E R13, desc[UR8][R4.64] ;  /* 0x00000008040d7981 */ /* 0x000ea2000c1e1900 */
[----:B-----5:R-:W-:-:S05]  /*00f0*/  IMAD.WIDE.U32 R6, R11, 0x4, R6 ;  /* 0x000000040b067825 */ /* 0x020fca00078e0006 */
[----:B------:R-:W3:Y:S01]  /*0100*/  LDG.E R15, desc[UR8][R6.64] ;  /* 0x00000008060f7981 */ /* 0x000ee2000c1e1900 */
[----:B------:R-:W0:Y:S01]  /*0110*/  S2UR UR6, SR_CgaCtaId ;  /* 0x00000000000679c3 */ /* 0x000e220000008800 */
[----:B------:R-:W-:Y:S02]  /*0120*/  UMOV UR4, 0x400 ;  /* 0x0000040000047882 */ /* 0x000fe40000000000 */
[----:B------:R-:W-:Y:S02]  /*0130*/  UIADD3 UR5, UPT, UPT, UR4, 0x10, URZ ;  /* 0x0000001004057890 */ /* 0x000fe4000fffe0ff */
[----:B0-----:R-:W-:Y:S02]  /*0140*/  ULEA UR4, UR6, UR4, 0x18 ;  /* 0x0000000406047291 */ /* 0x001fe4000f8ec0ff */
[----:B------:R-:W-:-:S04]  /*0150*/  ULEA UR5, UR6, UR5, 0x18 ;  /* 0x0000000506057291 */ /* 0x000fc8000f8ec0ff */
[C---:B------:R-:W-:Y:S02]  /*0160*/  LEA R9, R8.reuse, UR4, 0x3 ;  /* 0x0000000408097c11 */ /* 0x040fe4000f8e18ff */
[----:B------:R-:W-:-:S03]  /*0170*/  LEA R11, R8, UR5, 0x3 ;  /* 0x00000005080b7c11 */ /* 0x000fc6000f8e18ff */
[C---:B------:R-:W-:Y:S01]  /*0180*/  IMAD.IADD R10, R2.reuse, 0x1, R9 ;  /* 0x00000001020a7824 */ /* 0x040fe200078e0209 */
[----:B------:R-:W-:-:S04]  /*0190*/  IADD3 R12, PT, PT, R2, R11, RZ ;  /* 0x0000000b020c7210 */ /* 0x000fc80007ffe0ff */
[----:B--2---:R-:W-:Y:S04]  /*01a0*/  STS [R10], R13 ;  /* 0x0000000d0a007388 */ /* 0x004fe80000000800 */
[----:B---3--:R-:W-:Y:S01]  /*01b0*/  STS [R12], R15 ;  /* 0x0000000f0c007388 */ /* 0x008fe20000000800 */
[----:B------:R-:W-:Y:S06]  /*01c0*/  BAR.SYNC.DEFER_BLOCKING 0x0 ;  /* 0x0000000000007b1d */ /* 0x000fec0000010000 */
[----:B------:R-:W2:Y:S04]  /*01d0*/  LDG.E R5, desc[UR8][R4.64+0x8] ;  /* 0x0000080804057981 */ /* 0x000ea8000c1e1900 */
[----:B------:R-:W3:Y:S01]  /*01e0*/  LDG.E R7, desc[UR8][R6.64+0x8] ;  /* 0x0000080806077981 */ /* 0x000ee2000c1e1900 */
[----:B------:R-:W-:Y:S01]  /*01f0*/  IMAD R11, R8, -0x4, R11 ;  /* 0xfffffffc080b7824 */ /* 0x000fe200078e020b */
[----:B------:R-:W-:Y:S01]  /*0200*/  LEA R14, R14, UR4, 0x3 ;  /* 0x000000040e0e7c11 */ /* 0x000fe2000f8e18ff */
[----:B------:R-:W0:Y:S01]  /*0210*/  LDC.64 R8, c[0x0][0x390] ;  /* 0x0000e400ff087b82 */ /* 0x000e220000000a00 */
[----:B------:R-:W-:-:S05]  /*0220*/  IADD3 R3, PT, PT, R3, R0, RZ ;  /* 0x0000000003037210 */ /* 0x000fca0007ffe0ff */
[----:B0-----:R-:W-:Y:S01]  /*0230*/  IMAD.WIDE.U32 R2, R3, 0x4, R8 ;  /* 0x0000000403027825 */ /* 0x001fe200078e0008 */
[----:B--2---:R-:W-:Y:S04]  /*0240*/  STS [R10], R5 ;  /* 0x000000050a007388 */ /* 0x004fe80000000800 */
[----:B---3--:R-:W-:Y:S01]  /*0250*/  STS [R12], R7 ;  /* 0x000000070c007388 */ /* 0x008fe20000000800 */
[----:B------:R-:W-:Y:S06]  /*0260*/  BAR.SYNC.DEFER_BLOCKING 0x0 ;  /* 0x0000000000007b1d */ /* 0x000fec0000010000 */
[----:B------:R-:W-:Y:S04]  /*0270*/  LDS R19, [R11] ;  /* 0x000000000b137984 */ /* 0x000fe80000000800 */
[----:B------:R-:W0:Y:S04]  /*0280*/  LDS.64 R16, [R14] ;  /* 0x000000000e107984 */ /* 0x000e280000000a00 */
[----:B------:R-:W1:Y:S01]  /*0290*/  LDS R13, [R11+0x8] ;  /* 0x000008000b0d7984 */ /* 0x000e620000000800 */
[----:B0-----:R-:W-:-:S04]  /*02a0*/  IMAD R16, R16, R19, RZ ;  /* 0x0000001310107224 */ /* 0x001fc800078e02ff */
[----:B-1----:R-:W-:Y:S01]  /*02b0*/  IMAD R13, R13, R17, R16 ;  /* 0x000000110d0d7224 */ /* 0x002fe200078e0210 */
[----:B------:R-:W-:Y:S06]  /*02c0*/  BAR.SYNC.DEFER_BLOCKING 0x0 ;  /* 0x0000000000007b1d */ /* 0x000fec0000010000 */
[----:B------:R-:W-:Y:S01]  /*02d0*/  STG.E desc[UR8][R2.64], R13 ;  /* 0x0000000d02007986 */ /* 0x000fe2000c101908 */
[----:B------:R-:W-:Y:S05]  /*02e0*/  EXIT ;  /* 0x000000000000794d */ /* 0x000fea0003800000 */
.L_x_0:
[----:B------:R-:W-:-:S00]  /*02f0*/  BRA `(.L_x_0) ;  /* 0xfffffffc00fc7947 */ /* 0x000fc0000383ffff */
[----:B------:R-:W-:-:S00]  /*0300*/  NOP ;  /* 0x0000000000007918 */ /* 0x000fc00000000000 */
[----:B------:R-:W-:-:S00]  /*0310*/  NOP ;  /* 0x0000000000007918 */ /* 0x000fc00000000000 */
[----:B------:R-:W-:-:S00]  /*0320*/  NOP ;  /* 0x0000000000007918 */ /* 0x000fc00000000000 */
[----:B------:R-:W-:-:S00]  /*0330*/  NOP ;  /* 0x0000000000007918 */ /* 0x000fc00000000000 */
[----:B------:R-:W-:-:S00]  /*0340*/  NOP ;  /* 0x0000000000007918 */ /* 0x000fc00000000000 */
[----:B------:R-:W-:-:S00]  /*0350*/  NOP ;  /* 0x0000000000007918 */ /* 0x000fc00000000000 */
[----:B------:R-:W-:-:S00]  /*0360*/  NOP ;  /* 0x0000000000007918 */ /* 0x000fc00000000000 */
[----:B------:R-:W-:-:S00]  /*0370*/  NOP ;  /* 0x0000000000007918 */ /* 0x000fc00000000000 */
.L_x_1:


//--------------------- .nv.shared._Z6matMulPiS_S_ --------------------------
	.section	.nv.shared._Z6matMulPiS_S_,"aw",@nobits
	.sectionflags	@""
	.align	4
.nv.shared._Z6matMulPiS_S_:
	.zero		1056


//--------------------- .nv.shared.reserved.0     --------------------------
	.section	.nv.shared.reserved.0,"aw",@nobits
	.weak		__nv_reservedSMEM_offset_0_alias
	.size		__nv_reservedSMEM_offset_0_alias, 0, 64
	.other		__nv_reservedSMEM_offset_0_alias,@"STO_CUDA_RESERVED_SHARED STV_DEFAULT"
__nv_reservedSMEM_offset_0_alias:
	.zero		0
	.zero		64


//--------------------- .nv.constant0._Z6matMulPiS_S_ --------------------------
	.section	.nv.constant0._Z6matMulPiS_S_,"a",@progbits
	.sectionflags	@""
	.align	4
.nv.constant0._Z6matMulPiS_S_:
	.zero		920


//--------------------- SYMBOLS --------------------------

	.type		.nv.reservedSmem.offset0,@object
	.size		.nv.reservedSmem.offset0,0x4
	.type		.nv.reservedSmem.cap,@object
	.size		.nv.reservedSmem.cap,0x4
